	.headerflags	@"EF_CUDA_TEXMODE_UNIFIED EF_CUDA_64BIT_ADDRESS EF_CUDA_ACCELERATORS EF_CUDA_SM90 EF_CUDA_VIRTUAL_SM(EF_CUDA_SM90)"
	.elftype	@"ET_EXEC"


//--------------------- .nv.info                  --------------------------
	.section	.nv.info,"",@"SHT_CUDA_INFO"
	.align	4


	//----- nvinfo : EIATTR_REGCOUNT
	.align		4
        /*0000*/ 	.byte	0x04, 0x2f
        /*0002*/ 	.short	(.L_1 - .L_0)
	.align		4
.L_0:
        /*0004*/ 	.word	index@(triton_poi_fused__to_copy_arange_clamp_mul_sub_3)
        /*0008*/ 	.word	0x00000006


	//----- nvinfo : EIATTR_MIN_STACK_SIZE
	.align		4
.L_1:
        /*000c*/ 	.byte	0x04, 0x12
        /*000e*/ 	.short	(.L_3 - .L_2)
	.align		4
.L_2:
        /*0010*/ 	.word	index@(triton_poi_fused__to_copy_arange_clamp_mul_sub_3)
        /*0014*/ 	.word	0x00000000


	//----- nvinfo : EIATTR_FRAME_SIZE
	.align		4
.L_3:
        /*0018*/ 	.byte	0x04, 0x11
        /*001a*/ 	.short	(.L_5 - .L_4)
	.align		4
.L_4:
        /*001c*/ 	.word	index@(triton_poi_fused__to_copy_arange_clamp_mul_sub_3)
        /*0020*/ 	.word	0x00000000


	//----- nvinfo : EIATTR_MIN_STACK_SIZE
	.align		4
.L_5:
        /*0024*/ 	.byte	0x04, 0x12
        /*0026*/ 	.short	(.L_7 - .L_6)
	.align		4
.L_6:
        /*0028*/ 	.word	index@(triton_poi_fused__to_copy_arange_clamp_mul_sub_3)
        /*002c*/ 	.word	0x00000000
.L_7:


//--------------------- .nv.info.triton_poi_fused__to_copy_arange_clamp_mul_sub_3 --------------------------
	.section	.nv.info.triton_poi_fused__to_copy_arange_clamp_mul_sub_3,"",@"SHT_CUDA_INFO"
	.sectionflags	@""
	.align	4


	//----- nvinfo : EIATTR_CUDA_API_VERSION
	.align		4
        /*0000*/ 	.byte	0x04, 0x37
        /*0002*/ 	.short	(.L_9 - .L_8)
.L_8:
        /*0004*/ 	.word	0x0000007c


	//----- nvinfo : EIATTR_KPARAM_INFO
	.align		4
.L_9:
        /*0008*/ 	.byte	0x04, 0x17
        /*000a*/ 	.short	(.L_11 - .L_10)
.L_10:
        /*000c*/ 	.word	0x00000000
        /*0010*/ 	.short	0x0000
        /*0012*/ 	.short	0x0000
        /*0014*/ 	.byte	0x00, 0xf4, 0x21, 0x00


	//----- nvinfo : EIATTR_SPARSE_MMA_MASK
	.align		4
.L_11:
        /*0018*/ 	.byte	0x03, 0x50
        /*001a*/ 	.short	0x0000


	//----- nvinfo : EIATTR_MAXREG_COUNT
	.align		4
        /*001c*/ 	.byte	0x03, 0x1b
        /*001e*/ 	.short	0x00ff


	//----- nvinfo : EIATTR_EXIT_INSTR_OFFSETS
	.align		4
        /*0020*/ 	.byte	0x04, 0x1c
        /*0022*/ 	.short	(.L_13 - .L_12)


	//   ....[0]....
.L_12:
        /*0024*/ 	.word	0x00000030


	//   ....[1]....
        /*0028*/ 	.word	0x00000070


	//----- nvinfo : EIATTR_REQNTID
	.align		4
.L_13:
        /*002c*/ 	.byte	0x04, 0x10
        /*002e*/ 	.short	(.L_15 - .L_14)
.L_14:
        /*0030*/ 	.word	0x00000020
        /*0034*/ 	.word	0x00000001
        /*0038*/ 	.word	0x00000001


	//----- nvinfo : EIATTR_CBANK_PARAM_SIZE
	.align		4
.L_15:
        /*003c*/ 	.byte	0x03, 0x19
        /*003e*/ 	.short	0x0008


	//----- nvinfo : EIATTR_PARAM_CBANK
	.align		4
        /*0040*/ 	.byte	0x04, 0x0a
        /*0042*/ 	.short	(.L_17 - .L_16)
	.align		4
.L_16:
        /*0044*/ 	.word	index@(.nv.constant0.triton_poi_fused__to_copy_arange_clamp_mul_sub_3)
        /*0048*/ 	.short	0x0210
        /*004a*/ 	.short	0x0008


	//----- nvinfo : EIATTR_SW_WAR
	.align		4
.L_17:
        /*004c*/ 	.byte	0x04, 0x36
        /*004e*/ 	.short	(.L_19 - .L_18)
.L_18:
        /*0050*/ 	.word	0x00000008
.L_19:


//--------------------- .nv.callgraph             --------------------------
	.section	.nv.callgraph,"",@"SHT_CUDA_CALLGRAPH"
	.align	4
	.sectionentsize	8
	.align		4
        /*0000*/ 	.word	0x00000000
	.align		4
        /*0004*/ 	.word	0xffffffff
	.align		4
        /*0008*/ 	.word	0x00000000
	.align		4
        /*000c*/ 	.word	0xfffffffe
	.align		4
        /*0010*/ 	.word	0x00000000
	.align		4
        /*0014*/ 	.word	0xfffffffd
	.align		4
        /*0018*/ 	.word	0x00000000
	.align		4
        /*001c*/ 	.word	0xfffffffc


//--------------------- .text.triton_poi_fused__to_copy_arange_clamp_mul_sub_3 --------------------------
	.section	.text.triton_poi_fused__to_copy_arange_clamp_mul_sub_3,"ax",@progbits
	.align	128
        .global         triton_poi_fused__to_copy_arange_clamp_mul_sub_3
        .type           triton_poi_fused__to_copy_arange_clamp_mul_sub_3,@function
        .size           triton_poi_fused__to_copy_arange_clamp_mul_sub_3,(.L_x_1 - triton_poi_fused__to_copy_arange_clamp_mul_sub_3)
        .other          triton_poi_fused__to_copy_arange_clamp_mul_sub_3,@"STO_CUDA_ENTRY STV_DEFAULT"
triton_poi_fused__to_copy_arange_clamp_mul_sub_3:
.text.triton_poi_fused__to_copy_arange_clamp_mul_sub_3:
[----:B------:R-:W0:Y:S02]  /*0000*/  LDC R1, c[0x0][0x28] ;  /* 0x00000a00ff017b82 */ /* 0x000e240000000800 */
[----:B------:R-:W1:Y:S02]  /*0010*/  S2R R0, SR_TID.X ;  /* 0x0000000000007919 */ /* 0x000e640000002100 */
[----:B-1----:R-:W-:-:S13]  /*0020*/  LOP3.LUT P0, RZ, R0, 0x1f, RZ, 0xc0, !PT ;  /* 0x0000001f00ff7812 */ /* 0x002fda000780c0ff */
[----:B------:R-:W-:Y:S05]  /*0030*/  @P0 EXIT ;  /* 0x000000000000094d */ /* 0x000fea0003800000 */
[----:B------:R-:W0:Y:S01]  /*0040*/  LDC.64 R2, c[0x0][0x210] ;  /* 0x00008400ff027b82 */ /* 0x000e220000000a00 */
[----:B------:R-:W-:Y:S02]  /*0050*/  ULDC.64 UR4, c[0x0][0x208] ;  /* 0x0000820000047ab9 */ /* 0x000fe40000000a00 */
[----:B0-----:R-:W-:Y:S01]  /*0060*/  STG.E desc[UR4][R2.64], RZ ;  /* 0x000000ff02007986 */ /* 0x001fe2000c101904 */
[----:B------:R-:W-:Y:S05]  /*0070*/  EXIT ;  /* 0x000000000000794d */ /* 0x000fea0003800000 */
.L_x_0:
[----:B------:R-:W-:-:S00]  /*0080*/  BRA `(.L_x_0) ;  /* 0xfffffffc00fc7947 */ /* 0x000fc0000383ffff */
[----:B------:R-:W-:-:S00]  /*0090*/  NOP ;  /* 0x0000000000007918 */ /* 0x000fc00000000000 */
        /* <DEDUP_REMOVED lines=14> */
.L_x_1:


//--------------------- .nv.constant0.triton_poi_fused__to_copy_arange_clamp_mul_sub_3 --------------------------
	.section	.nv.constant0.triton_poi_fused__to_copy_arange_clamp_mul_sub_3,"a",@progbits
	.sectionflags	@""
	.align	4
.nv.constant0.triton_poi_fused__to_copy_arange_clamp_mul_sub_3:
	.zero		536
